	.headerflags	@"EF_CUDA_TEXMODE_UNIFIED EF_CUDA_64BIT_ADDRESS EF_CUDA_ACCELERATORS EF_CUDA_SM90 EF_CUDA_VIRTUAL_SM(EF_CUDA_SM90)"
	.elftype	@"ET_EXEC"


//--------------------- .nv.info                  --------------------------
	.section	.nv.info,"",@"SHT_CUDA_INFO"
	.align	4


	//----- nvinfo : EIATTR_REGCOUNT
	.align		4
        /*0000*/ 	.byte	0x04, 0x2f
        /*0002*/ 	.short	(.L_2 - .L_1)
	.align		4
.L_1:
        /*0004*/ 	.word	index@(triton_poi_fused_add_mul_pow_relu_sum_3)
        /*0008*/ 	.word	0x00000020


	//----- nvinfo : EIATTR_MIN_STACK_SIZE
	.align		4
.L_2:
        /*000c*/ 	.byte	0x04, 0x12
        /*000e*/ 	.short	(.L_4 - .L_3)
	.align		4
.L_3:
        /*0010*/ 	.word	index@(triton_poi_fused_add_mul_pow_relu_sum_3)
        /*0014*/ 	.word	0x00000000


	//----- nvinfo : EIATTR_FRAME_SIZE
	.align		4
.L_4:
        /*0018*/ 	.byte	0x04, 0x11
        /*001a*/ 	.short	(.L_6 - .L_5)
	.align		4
.L_5:
        /*001c*/ 	.word	index@(triton_poi_fused_add_mul_pow_relu_sum_3)
        /*0020*/ 	.word	0x00000000


	//----- nvinfo : EIATTR_MIN_STACK_SIZE
	.align		4
.L_6:
        /*0024*/ 	.byte	0x04, 0x12
        /*0026*/ 	.short	(.L_8 - .L_7)
	.align		4
.L_7:
        /*0028*/ 	.word	index@(triton_poi_fused_add_mul_pow_relu_sum_3)
        /*002c*/ 	.word	0x00000000
.L_8:


//--------------------- .nv.info.triton_poi_fused_add_mul_pow_relu_sum_3 --------------------------
	.section	.nv.info.triton_poi_fused_add_mul_pow_relu_sum_3,"",@"SHT_CUDA_INFO"
	.sectionflags	@""
	.align	4


	//----- nvinfo : EIATTR_CUDA_API_VERSION
	.align		4
        /*0000*/ 	.byte	0x04, 0x37
        /*0002*/ 	.short	(.L_10 - .L_9)
.L_9:
        /*0004*/ 	.word	0x0000007c


	//----- nvinfo : EIATTR_KPARAM_INFO
	.align		4
.L_10:
        /*0008*/ 	.byte	0x04, 0x17
        /*000a*/ 	.short	(.L_12 - .L_11)
.L_11:
        /*000c*/ 	.word	0x00000000
        /*0010*/ 	.short	0x0002
        /*0012*/ 	.short	0x0010
        /*0014*/ 	.byte	0x00, 0xf0, 0x11, 0x00


	//----- nvinfo : EIATTR_KPARAM_INFO
	.align		4
.L_12:
        /*0018*/ 	.byte	0x04, 0x17
        /*001a*/ 	.short	(.L_14 - .L_13)
.L_13:
        /*001c*/ 	.word	0x00000000
        /*0020*/ 	.short	0x0001
        /*0022*/ 	.short	0x0008
        /*0024*/ 	.byte	0x00, 0xf4, 0x21, 0x00


	//----- nvinfo : EIATTR_KPARAM_INFO
	.align		4
.L_14:
        /*0028*/ 	.byte	0x04, 0x17
        /*002a*/ 	.short	(.L_16 - .L_15)
.L_15:
        /*002c*/ 	.word	0x00000000
        /*0030*/ 	.short	0x0000
        /*0032*/ 	.short	0x0000
        /*0034*/ 	.byte	0x00, 0xf4, 0x21, 0x00


	//----- nvinfo : EIATTR_SPARSE_MMA_MASK
	.align		4
.L_16:
        /*0038*/ 	.byte	0x03, 0x50
        /*003a*/ 	.short	0x0000


	//----- nvinfo : EIATTR_MAXREG_COUNT
	.align		4
        /*003c*/ 	.byte	0x03, 0x1b
        /*003e*/ 	.short	0x00ff


	//----- nvinfo : EIATTR_EXIT_INSTR_OFFSETS
	.align		4
        /*0040*/ 	.byte	0x04, 0x1c
        /*0042*/ 	.short	(.L_18 - .L_17)


	//   ....[0]....
.L_17:
        /*0044*/ 	.word	0x00001870


	//   ....[1]....
        /*0048*/ 	.word	0x00001890


	//----- nvinfo : EIATTR_REQNTID
	.align		4
.L_18:
        /*004c*/ 	.byte	0x04, 0x10
        /*004e*/ 	.short	(.L_20 - .L_19)
.L_19:
        /*0050*/ 	.word	0x00000080
        /*0054*/ 	.word	0x00000001
        /*0058*/ 	.word	0x00000001


	//----- nvinfo : EIATTR_CRS_STACK_SIZE
	.align		4
.L_20:
        /*005c*/ 	.byte	0x04, 0x1e
        /*005e*/ 	.short	(.L_22 - .L_21)
.L_21:
        /*0060*/ 	.word	0x00000000


	//----- nvinfo : EIATTR_CBANK_PARAM_SIZE
	.align		4
.L_22:
        /*0064*/ 	.byte	0x03, 0x19
        /*0066*/ 	.short	0x0014


	//----- nvinfo : EIATTR_PARAM_CBANK
	.align		4
        /*0068*/ 	.byte	0x04, 0x0a
        /*006a*/ 	.short	(.L_24 - .L_23)
	.align		4
.L_23:
        /*006c*/ 	.word	index@(.nv.constant0.triton_poi_fused_add_mul_pow_relu_sum_3)
        /*0070*/ 	.short	0x0210
        /*0072*/ 	.short	0x0014


	//----- nvinfo : EIATTR_SW_WAR
	.align		4
.L_24:
        /*0074*/ 	.byte	0x04, 0x36
        /*0076*/ 	.short	(.L_26 - .L_25)
.L_25:
        /*0078*/ 	.word	0x00000008
.L_26:


//--------------------- .nv.callgraph             --------------------------
	.section	.nv.callgraph,"",@"SHT_CUDA_CALLGRAPH"
	.align	4
	.sectionentsize	8
	.align		4
        /*0000*/ 	.word	0x00000000
	.align		4
        /*0004*/ 	.word	0xffffffff
	.align		4
        /*0008*/ 	.word	0x00000000
	.align		4
        /*000c*/ 	.word	0xfffffffe
	.align		4
        /*0010*/ 	.word	0x00000000
	.align		4
        /*0014*/ 	.word	0xfffffffd
	.align		4
        /*0018*/ 	.word	0x00000000
	.align		4
        /*001c*/ 	.word	0xfffffffc


//--------------------- .nv.constant4             --------------------------
	.section	.nv.constant4,"a",@progbits
	.align	8
	.align		8
.nv.constant4:
        /*0000*/ 	.dword	_$_str


//--------------------- .text.triton_poi_fused_add_mul_pow_relu_sum_3 --------------------------
	.section	.text.triton_poi_fused_add_mul_pow_relu_sum_3,"ax",@progbits
	.align	128
        .global         triton_poi_fused_add_mul_pow_relu_sum_3
        .type           triton_poi_fused_add_mul_pow_relu_sum_3,@function
        .size           triton_poi_fused_add_mul_pow_relu_sum_3,(.L_x_9 - triton_poi_fused_add_mul_pow_relu_sum_3)
        .other          triton_poi_fused_add_mul_pow_relu_sum_3,@"STO_CUDA_ENTRY STV_DEFAULT"
triton_poi_fused_add_mul_pow_relu_sum_3:
.text.triton_poi_fused_add_mul_pow_relu_sum_3:
[----:B------:R-:W0:Y:S02]  /*0000*/  LDC R1, c[0x0][0x28] ;  /* 0x00000a00ff017b82 */ /* 0x000e240000000800 */
[----:B------:R-:W1:Y:S01]  /*0010*/  S2R R11, SR_TID.X ;  /* 0x00000000000b7919 */ /* 0x000e620000002100 */
[----:B------:R-:W2:Y:S01]  /*0020*/  LDC.64 R8, c[0x0][0x218] ;  /* 0x00008600ff087b82 */ /* 0x000ea20000000a00 */
[----:B------:R-:W-:Y:S01]  /*0030*/  HFMA2.MMA R4, -RZ, RZ, 0, 0 ;  /* 0x00000000ff047435 */ /* 0x000fe200000001ff */
[----:B------:R-:W-:Y:S01]  /*0040*/  ULDC.64 UR4, c[0x0][0x208] ;  /* 0x0000820000047ab9 */ /* 0x000fe20000000a00 */
[----:B------:R-:W3:Y:S01]  /*0050*/  S2R R0, SR_CTAID.X ;  /* 0x0000000000007919 */ /* 0x000ee20000002500 */
[----:B-1----:R-:W-:Y:S02]  /*0060*/  LOP3.LUT R11, R11, 0x7f, RZ, 0xc0, !PT ;  /* 0x0000007f0b0b7812 */ /* 0x002fe400078ec0ff */
[----:B---3--:R-:W-:Y:S02]  /*0070*/  SHF.R.S32.HI R2, RZ, 0x18, R0 ;  /* 0x00000018ff027819 */ /* 0x008fe40000011400 */
[----:B------:R-:W-:Y:S02]  /*0080*/  LEA R11, R0, R11, 0x7 ;  /* 0x0000000b000b7211 */ /* 0x000fe400078e38ff */
[----:B------:R-:W-:-:S02]  /*0090*/  SGXT R0, R2, 0x1 ;  /* 0x000000010200781a */ /* 0x000fc40000000200 */
[----:B------:R-:W-:Y:S02]  /*00a0*/  ISETP.GE.AND P5, PT, R11, 0x100, PT ;  /* 0x000001000b00780c */ /* 0x000fe40003fa6270 */
[----:B------:R-:W-:-:S04]  /*00b0*/  LEA.HI R0, R0, R11, RZ, 0x2 ;  /* 0x0000000b00007211 */ /* 0x000fc800078f10ff */
[----:B------:R-:W-:-:S05]  /*00c0*/  LOP3.LUT R3, R0, 0xfffffffc, RZ, 0xc0, !PT ;  /* 0xfffffffc00037812 */ /* 0x000fca00078ec0ff */
[----:B--2---:R-:W-:-:S05]  /*00d0*/  IMAD.WIDE R8, R3, 0x4, R8 ;  /* 0x0000000403087825 */ /* 0x004fca00078e0208 */
[----:B------:R-:W2:Y:S01]  /*00e0*/  @!P5 LDG.E.EL R4, desc[UR4][R8.64] ;  /* 0x000000040804d981 */ /* 0x000ea2000c2e1900 */
[----:B------:R-:W-:-:S06]  /*00f0*/  MOV R0, RZ ;  /* 0x000000ff00007202 */ /* 0x000fcc0000000f00 */
[----:B------:R-:W3:Y:S01]  /*0100*/  @!P5 LDG.E.EL R0, desc[UR4][R8.64+0x4] ;  /* 0x000004040800d981 */ /* 0x000ee2000c2e1900 */
[----:B------:R-:W-:-:S10]  /*0110*/  HFMA2.MMA R2, -RZ, RZ, 0, 0 ;  /* 0x00000000ff027435 */ /* 0x000fd400000001ff */
[----:B------:R-:W4:Y:S01]  /*0120*/  @!P5 LDG.E.EL R2, desc[UR4][R8.64+0x8] ;  /* 0x000008040802d981 */ /* 0x000f22000c2e1900 */
[----:B------:R-:W-:Y:S01]  /*0130*/  HFMA2.MMA R15, -RZ, RZ, 2.125, 0 ;  /* 0x40400000ff0f7435 */ /* 0x000fe200000001ff */
[----:B------:R-:W-:-:S06]  /*0140*/  MOV R16, RZ ;  /* 0x000000ff00107202 */ /* 0x000fcc0000000f00 */
[----:B------:R1:W4:Y:S01]  /*0150*/  @!P5 LDG.E.EL R16, desc[UR4][R8.64+0xc] ;  /* 0x00000c040810d981 */ /* 0x000322000c2e1900 */
[----:B------:R-:W-:Y:S02]  /*0160*/  MOV R10, 0x3b18f0fe ;  /* 0x3b18f0fe000a7802 */ /* 0x000fe40000000f00 */
[----:B--2---:R-:W-:-:S05]  /*0170*/  FFMA R4, R4, -R15, 1 ;  /* 0x3f80000004047423 */ /* 0x004fca000000080f */
[----:B------:R-:W-:Y:S01]  /*0180*/  FSETP.GEU.AND P0, PT, R4, RZ, PT ;  /* 0x000000ff0400720b */ /* 0x000fe20003f0e000 */
[----:B---3--:R-:W-:-:S03]  /*0190*/  FFMA R0, R0, -R15, 1 ;  /* 0x3f80000000007423 */ /* 0x008fc6000000080f */
[----:B------:R-:W-:-:S05]  /*01a0*/  FSEL R6, R4, RZ, P0 ;  /* 0x000000ff04067208 */ /* 0x000fca0000000000 */
[----:B------:R-:W-:Y:S01]  /*01b0*/  FADD.FTZ R5, |R6|, -RZ ;  /* 0x800000ff06057221 */ /* 0x000fe20000010200 */
[----:B----4-:R-:W-:-:S04]  /*01c0*/  FFMA R22, R2, -R15, 1 ;  /* 0x3f80000002167423 */ /* 0x010fc8000000080f */
[----:B------:R-:W-:-:S04]  /*01d0*/  LOP3.LUT R3, R5, 0x7fffff, RZ, 0xc0, !PT ;  /* 0x007fffff05037812 */ /* 0x000fc800078ec0ff */
[----:B------:R-:W-:Y:S02]  /*01e0*/  LOP3.LUT R3, R3, 0x3f800000, RZ, 0xfc, !PT ;  /* 0x3f80000003037812 */ /* 0x000fe400078efcff */
[----:B------:R-:W-:Y:S02]  /*01f0*/  FSETP.GEU.AND P2, PT, R22, RZ, PT ;  /* 0x000000ff1600720b */ /* 0x000fe40003f4e000 */
[----:B------:R-:W-:-:S13]  /*0200*/  FSETP.GT.AND P0, PT, R3, 1.4142135381698608398, PT ;  /* 0x3fb504f30300780b */ /* 0x000fda0003f04000 */
[----:B------:R-:W-:-:S04]  /*0210*/  @P0 FMUL R3, R3, 0.5 ;  /* 0x3f00000003030820 */ /* 0x000fc80000400000 */
[C---:B------:R-:W-:Y:S01]  /*0220*/  FADD R7, R3.reuse, 1 ;  /* 0x3f80000003077421 */ /* 0x040fe20000000000 */
[----:B------:R-:W-:-:S04]  /*0230*/  FADD R4, R3, -1 ;  /* 0xbf80000003047421 */ /* 0x000fc80000000000 */
[----:B-1----:R-:W-:Y:S01]  /*0240*/  FADD R8, R4, R4 ;  /* 0x0000000404087221 */ /* 0x002fe20000000000 */
[----:B------:R-:W1:Y:S03]  /*0250*/  MUFU.RCP R7, R7 ;  /* 0x0000000700077308 */ /* 0x000e660000001000 */
[----:B-1----:R-:W-:-:S04]  /*0260*/  FMUL R9, R7, R8 ;  /* 0x0000000807097220 */ /* 0x002fc80000400000 */
[----:B------:R-:W-:-:S04]  /*0270*/  FMUL R3, R9, R9 ;  /* 0x0000000909037220 */ /* 0x000fc80000400000 */
[----:B------:R-:W-:-:S04]  /*0280*/  FFMA.FTZ R12, R3, R10, 0.01249298732727766037 ;  /* 0x3c4caf63030c7423 */ /* 0x000fc8000001000a */
[----:B------:R-:W-:-:S04]  /*0290*/  FFMA.FTZ R12, R3, R12, 0.083333469927310943604 ;  /* 0x3daaaabd030c7423 */ /* 0x000fc8000001000c */
[----:B------:R-:W-:Y:S01]  /*02a0*/  FMUL.FTZ R12, R3, R12 ;  /* 0x0000000c030c7220 */ /* 0x000fe20000410000 */
[----:B------:R-:W-:-:S03]  /*02b0*/  FFMA R3, -R7, R8, R4 ;  /* 0x0000000807037223 */ /* 0x000fc60000000104 */
[----:B------:R-:W-:Y:S01]  /*02c0*/  FMUL.FTZ R12, R9, R12 ;  /* 0x0000000c090c7220 */ /* 0x000fe20000410000 */
[----:B------:R-:W-:Y:S01]  /*02d0*/  FADD R13, R3, R3 ;  /* 0x00000003030d7221 */ /* 0x000fe20000000000 */
[----:B------:R-:W-:Y:S02]  /*02e0*/  SHF.R.U32.HI R3, RZ, 0x17, R5 ;  /* 0x00000017ff037819 */ /* 0x000fe40000011605 */
[CC--:B------:R-:W-:Y:S01]  /*02f0*/  FFMA R14, R7.reuse, R8.reuse, R12 ;  /* 0x00000008070e7223 */ /* 0x0c0fe2000000000c */
[----:B------:R-:W-:Y:S01]  /*0300*/  FFMA.FTZ R4, R4, -R9, R13 ;  /* 0x8000000904047223 */ /* 0x000fe2000001000d */
[----:B------:R-:W-:Y:S02]  /*0310*/  I2FP.F32.U32 R3, R3 ;  /* 0x0000000300037245 */ /* 0x000fe40000201000 */
[C---:B------:R-:W-:Y:S01]  /*0320*/  FFMA R9, R7.reuse, R8, -R14 ;  /* 0x0000000807097223 */ /* 0x040fe2000000080e */
[----:B------:R-:W-:Y:S02]  /*0330*/  FMUL.FTZ R4, R7, R4 ;  /* 0x0000000407047220 */ /* 0x000fe40000410000 */
[----:B------:R-:W-:Y:S01]  /*0340*/  FADD R3, R3, -127 ;  /* 0xc2fe000003037421 */ /* 0x000fe20000000000 */
[----:B------:R-:W-:-:S03]  /*0350*/  FADD R9, R12, R9 ;  /* 0x000000090c097221 */ /* 0x000fc60000000000 */
[----:B------:R-:W-:Y:S01]  /*0360*/  @P0 FADD R3, R3, 1 ;  /* 0x3f80000003030421 */ /* 0x000fe20000000000 */
[----:B------:R-:W-:Y:S01]  /*0370*/  FADD R9, R4, R9 ;  /* 0x0000000904097221 */ /* 0x000fe20000000000 */
[----:B------:R-:W-:Y:S02]  /*0380*/  FSETP.GEU.AND P0, PT, R0, RZ, PT ;  /* 0x000000ff0000720b */ /* 0x000fe40003f0e000 */
[C---:B------:R-:W-:Y:S01]  /*0390*/  FMUL.FTZ R4, R3.reuse, 0.693145751953125 ;  /* 0x3f31720003047820 */ /* 0x040fe20000410000 */
[----:B------:R-:W-:Y:S01]  /*03a0*/  FADD R7, R14, R9 ;  /* 0x000000090e077221 */ /* 0x000fe20000000000 */
[----:B------:R-:W-:-:S03]  /*03b0*/  FMUL.FTZ R3, R3, 1.428606765330187045e-06 ;  /* 0x35bfbe8e03037820 */ /* 0x000fc60000410000 */
[----:B------:R-:W-:Y:S01]  /*03c0*/  FADD R13, R7, R4 ;  /* 0x00000004070d7221 */ /* 0x000fe20000000000 */
[----:B------:R-:W-:-:S03]  /*03d0*/  FADD R14, R14, -R7 ;  /* 0x800000070e0e7221 */ /* 0x000fc60000000000 */
[----:B------:R-:W-:Y:S01]  /*03e0*/  FADD R4, R4, -R13 ;  /* 0x8000000d04047221 */ /* 0x000fe20000000000 */
[----:B------:R-:W-:-:S03]  /*03f0*/  FADD R14, R9, R14 ;  /* 0x0000000e090e7221 */ /* 0x000fc60000000000 */
[----:B------:R-:W-:Y:S01]  /*0400*/  FADD R7, R7, R4 ;  /* 0x0000000407077221 */ /* 0x000fe20000000000 */
[----:B------:R-:W-:-:S03]  /*0410*/  FSEL R4, R0, RZ, P0 ;  /* 0x000000ff00047208 */ /* 0x000fc60000000000 */
[----:B------:R-:W-:Y:S02]  /*0420*/  FADD R14, R14, R7 ;  /* 0x000000070e0e7221 */ /* 0x000fe40000000000 */
[----:B------:R-:W-:Y:S02]  /*0430*/  FADD.FTZ R19, |R4|, -RZ ;  /* 0x800000ff04137221 */ /* 0x000fe40000010200 */
[----:B------:R-:W-:-:S03]  /*0440*/  FADD R14, R3, R14 ;  /* 0x0000000e030e7221 */ /* 0x000fc60000000000 */
[----:B------:R-:W-:Y:S01]  /*0450*/  LOP3.LUT R0, R19, 0x7fffff, RZ, 0xc0, !PT ;  /* 0x007fffff13007812 */ /* 0x000fe200078ec0ff */
[----:B------:R-:W-:-:S03]  /*0460*/  FADD R18, R13, R14 ;  /* 0x0000000e0d127221 */ /* 0x000fc60000000000 */
[----:B------:R-:W-:Y:S01]  /*0470*/  LOP3.LUT R7, R0, 0x3f800000, RZ, 0xfc, !PT ;  /* 0x3f80000000077812 */ /* 0x000fe200078efcff */
[----:B------:R-:W-:Y:S01]  /*0480*/  FADD R13, R13, -R18 ;  /* 0x800000120d0d7221 */ /* 0x000fe20000000000 */
[----:B------:R-:W-:Y:S02]  /*0490*/  FMUL.FTZ R23, R18, -0.3333333432674407959 ;  /* 0xbeaaaaab12177820 */ /* 0x000fe40000410000 */
[----:B------:R-:W-:Y:S01]  /*04a0*/  FSETP.GT.AND P1, PT, R7, 1.4142135381698608398, PT ;  /* 0x3fb504f30700780b */ /* 0x000fe20003f24000 */
[----:B------:R-:W-:Y:S01]  /*04b0*/  FADD R0, R14, R13 ;  /* 0x0000000d0e007221 */ /* 0x000fe20000000000 */
[----:B------:R-:W-:-:S04]  /*04c0*/  FFMA.FTZ R3, R18, -0.3333333432674407959, -R23 ;  /* 0xbeaaaaab12037823 */ /* 0x000fc80000010817 */
[----:B------:R-:W-:-:S04]  /*04d0*/  FFMA.FTZ R0, R0, -0.3333333432674407959, R3 ;  /* 0xbeaaaaab00007823 */ /* 0x000fc80000010003 */
[----:B------:R-:W-:-:S03]  /*04e0*/  FFMA.FTZ R18, RZ, R18, R0 ;  /* 0x00000012ff127223 */ /* 0x000fc60000010000 */
[----:B------:R-:W-:Y:S01]  /*04f0*/  @P1 FMUL R7, R7, 0.5 ;  /* 0x3f00000007071820 */ /* 0x000fe20000400000 */
[----:B------:R-:W-:-:S03]  /*0500*/  FADD.FTZ R0, R23, R18 ;  /* 0x0000001217007221 */ /* 0x000fc60000010000 */
[C---:B------:R-:W-:Y:S01]  /*0510*/  FADD R9, R7.reuse, 1 ;  /* 0x3f80000007097421 */ /* 0x040fe20000000000 */
[----:B------:R-:W-:Y:S01]  /*0520*/  FADD R14, R7, -1 ;  /* 0xbf800000070e7421 */ /* 0x000fe20000000000 */
[----:B------:R-:W-:-:S03]  /*0530*/  ISETP.NE.AND P0, PT, R0, 0x42b17218, PT ;  /* 0x42b172180000780c */ /* 0x000fc60003f05270 */
[----:B------:R-:W-:Y:S01]  /*0540*/  FADD R12, R14, R14 ;  /* 0x0000000e0e0c7221 */ /* 0x000fe20000000000 */
[----:B------:R-:W1:Y:S01]  /*0550*/  MUFU.RCP R9, R9 ;  /* 0x0000000900097308 */ /* 0x000e620000001000 */
[----:B------:R-:W-:-:S05]  /*0560*/  FSEL R3, R0, 88.72283172607421875, P0 ;  /* 0x42b1721700037808 */ /* 0x000fca0000000000 */
[----:B------:R-:W-:-:S06]  /*0570*/  FMUL.FTZ R13, R3, 1.4426950216293334961 ;  /* 0x3fb8aa3b030d7820 */ /* 0x000fcc0000410000 */
[----:B------:R-:W2:Y:S01]  /*0580*/  FRND.TRUNC R13, R13 ;  /* 0x0000000d000d7307 */ /* 0x000ea2000020d000 */
[CC--:B-1----:R-:W-:Y:S01]  /*0590*/  FMUL R17, R9.reuse, R12.reuse ;  /* 0x0000000c09117220 */ /* 0x0c2fe20000400000 */
[----:B------:R-:W-:-:S03]  /*05a0*/  FFMA R2, -R9, R12, R14 ;  /* 0x0000000c09027223 */ /* 0x000fc6000000010e */
[----:B------:R-:W-:Y:S01]  /*05b0*/  FMUL R21, R17, R17 ;  /* 0x0000001111157220 */ /* 0x000fe20000400000 */
[----:B------:R-:W-:-:S03]  /*05c0*/  FADD R25, R2, R2 ;  /* 0x0000000202197221 */ /* 0x000fc60000000000 */
[----:B------:R-:W-:Y:S01]  /*05d0*/  FFMA.FTZ R8, R21, R10, 0.01249298732727766037 ;  /* 0x3c4caf6315087423 */ /* 0x000fe2000001000a */
[----:B------:R-:W-:-:S03]  /*05e0*/  FFMA.FTZ R24, R14, -R17, R25 ;  /* 0x800000110e187223 */ /* 0x000fc60000010019 */
[----:B------:R-:W-:Y:S01]  /*05f0*/  FFMA.FTZ R8, R21, R8, 0.083333469927310943604 ;  /* 0x3daaaabd15087423 */ /* 0x000fe20000010008 */
[----:B--2---:R-:W-:Y:S01]  /*0600*/  FADD.FTZ R7, |R13|, -RZ ;  /* 0x800000ff0d077221 */ /* 0x004fe20000010200 */
[----:B------:R-:W-:Y:S02]  /*0610*/  FMUL.FTZ R24, R9, R24 ;  /* 0x0000001809187220 */ /* 0x000fe40000410000 */
[----:B------:R-:W-:Y:S01]  /*0620*/  FMUL.FTZ R20, R21, R8 ;  /* 0x0000000815147220 */ /* 0x000fe20000410000 */
[----:B------:R-:W-:Y:S01]  /*0630*/  HFMA2.MMA R8, -RZ, RZ, 3.4921875, 0 ;  /* 0x42fc0000ff087435 */ /* 0x000fe200000001ff */
[----:B------:R-:W-:Y:S02]  /*0640*/  FSETP.GT.AND P0, PT, R7, 126, PT ;  /* 0x42fc00000700780b */ /* 0x000fe40003f04000 */
[----:B------:R-:W-:Y:S01]  /*0650*/  FMUL.FTZ R20, R17, R20 ;  /* 0x0000001411147220 */ /* 0x000fe20000410000 */
[----:B------:R-:W-:Y:S02]  /*0660*/  FSEL R7, R22, RZ, P2 ;  /* 0x000000ff16077208 */ /* 0x000fe40001000000 */
[----:B------:R-:W-:Y:S01]  /*0670*/  SHF.R.U32.HI R21, RZ, 0x17, R19 ;  /* 0x00000017ff157819 */ /* 0x000fe20000011613 */
[----:B------:R-:W-:-:S03]  /*0680*/  FFMA R2, R9, R12, R20 ;  /* 0x0000000c09027223 */ /* 0x000fc60000000014 */
[----:B------:R-:W-:Y:S02]  /*0690*/  LOP3.LUT R22, R8, 0x80000000, R13, 0xb8, !PT ;  /* 0x8000000008167812 */ /* 0x000fe400078eb80d */
[----:B------:R-:W-:Y:S01]  /*06a0*/  I2FP.F32.U32 R17, R21 ;  /* 0x0000001500117245 */ /* 0x000fe20000201000 */
[----:B------:R-:W-:Y:S01]  /*06b0*/  FADD.FTZ R21, |R7|, -RZ ;  /* 0x800000ff07157221 */ /* 0x000fe20000010200 */
[----:B------:R-:W-:Y:S01]  /*06c0*/  FSEL R14, R22, R13, P0 ;  /* 0x0000000d160e7208 */ /* 0x000fe20000000000 */
[----:B------:R-:W-:Y:S02]  /*06d0*/  FFMA R13, R9, R12, -R2 ;  /* 0x0000000c090d7223 */ /* 0x000fe40000000802 */
[----:B------:R-:W-:Y:S01]  /*06e0*/  FADD R12, R17, -127 ;  /* 0xc2fe0000110c7421 */ /* 0x000fe20000000000 */
[----:B------:R-:W-:Y:S01]  /*06f0*/  LOP3.LUT R17, R21, 0x7fffff, RZ, 0xc0, !PT ;  /* 0x007fffff15117812 */ /* 0x000fe200078ec0ff */
[----:B------:R-:W-:Y:S01]  /*0700*/  FADD R13, R20, R13 ;  /* 0x0000000d140d7221 */ /* 0x000fe20000000000 */
[----:B------:R-:W-:Y:S01]  /*0710*/  FFMA.FTZ R9, R14, -0.69314718246459960938, R3 ;  /* 0xbf3172180e097823 */ /* 0x000fe20000010003 */
[----:B------:R-:W-:-:S02]  /*0720*/  @P1 FADD R12, R12, 1 ;  /* 0x3f8000000c0c1421 */ /* 0x000fc40000000000 */
[----:B------:R-:W-:Y:S01]  /*0730*/  FADD R3, R24, R13 ;  /* 0x0000000d18037221 */ /* 0x000fe20000000000 */
[----:B------:R-:W-:Y:S01]  /*0740*/  FFMA.FTZ R13, R14, 1.9046542121259335545e-09, R9 ;  /* 0x3102e3080e0d7823 */ /* 0x000fe20000010009 */
[----:B------:R-:W-:Y:S01]  /*0750*/  FMUL.FTZ R22, R12, 0.693145751953125 ;  /* 0x3f3172000c167820 */ /* 0x000fe20000410000 */
[----:B------:R-:W-:Y:S01]  /*0760*/  LOP3.LUT R9, R17, 0x3f800000, RZ, 0xfc, !PT ;  /* 0x3f80000011097812 */ /* 0x000fe200078efcff */
[----:B------:R-:W-:Y:S01]  /*0770*/  FADD R25, R2, R3 ;  /* 0x0000000302197221 */ /* 0x000fe20000000000 */
[----:B------:R-:W-:Y:S01]  /*0780*/  FMUL R17, R13, 1.4426950216293334961 ;  /* 0x3fb8aa3b0d117820 */ /* 0x000fe20000400000 */
[----:B------:R-:W-:Y:S01]  /*0790*/  FADD R14, R14, 12583039 ;  /* 0x4b40007f0e0e7421 */ /* 0x000fe20000000000 */
[----:B------:R-:W-:Y:S01]  /*07a0*/  FSETP.GT.AND P1, PT, R9, 1.4142135381698608398, PT ;  /* 0x3fb504f30900780b */ /* 0x000fe20003f24000 */
[----:B------:R-:W-:Y:S01]  /*07b0*/  FADD R20, R25, R22 ;  /* 0x0000001619147221 */ /* 0x000fe20000000000 */
[----:B------:R-:W-:Y:S01]  /*07c0*/  FADD R2, R2, -R25 ;  /* 0x8000001902027221 */ /* 0x000fe20000000000 */
[----:B------:R1:W2:Y:S01]  /*07d0*/  MUFU.EX2 R13, R17 ;  /* 0x00000011000d7308 */ /* 0x0002a20000000800 */
[----:B------:R-:W-:Y:S01]  /*07e0*/  SHF.L.U32 R14, R14, 0x17, RZ ;  /* 0x000000170e0e7819 */ /* 0x000fe200000006ff */
[----:B------:R-:W-:Y:S01]  /*07f0*/  FADD R22, R22, -R20 ;  /* 0x8000001416167221 */ /* 0x000fe20000000000 */
[----:B------:R-:W-:Y:S01]  /*0800*/  FADD R2, R3, R2 ;  /* 0x0000000203027221 */ /* 0x000fe20000000000 */
[----:B------:R-:W-:-:S02]  /*0810*/  FMUL.FTZ R12, R12, 1.428606765330187045e-06 ;  /* 0x35bfbe8e0c0c7820 */ /* 0x000fc40000410000 */
[----:B------:R-:W-:-:S04]  /*0820*/  FADD R25, R25, R22 ;  /* 0x0000001619197221 */ /* 0x000fc80000000000 */
[----:B------:R-:W-:Y:S01]  /*0830*/  FADD R25, R2, R25 ;  /* 0x0000001902197221 */ /* 0x000fe20000000000 */
[----:B------:R-:W-:Y:S01]  /*0840*/  @P1 FMUL R9, R9, 0.5 ;  /* 0x3f00000009091820 */ /* 0x000fe20000400000 */
[----:B------:R-:W3:Y:S02]  /*0850*/  LDC.64 R2, c[0x0][0x210] ;  /* 0x00008400ff027b82 */ /* 0x000ee40000000a00 */
[----:B------:R-:W-:Y:S01]  /*0860*/  FADD R25, R12, R25 ;  /* 0x000000190c197221 */ /* 0x000fe20000000000 */
[C---:B-1----:R-:W-:Y:S01]  /*0870*/  FADD R17, R9.reuse, 1 ;  /* 0x3f80000009117421 */ /* 0x042fe20000000000 */
[----:B--2---:R-:W-:Y:S01]  /*0880*/  FMUL R13, R14, R13 ;  /* 0x0000000d0e0d7220 */ /* 0x004fe20000400000 */
[----:B------:R-:W-:Y:S01]  /*0890*/  FADD R24, R9, -1 ;  /* 0xbf80000009187421 */ /* 0x000fe20000000000 */
[----:B------:R-:W-:-:S03]  /*08a0*/  FADD R12, R20, R25 ;  /* 0x00000019140c7221 */ /* 0x000fc60000000000 */
[----:B------:R-:W1:Y:S01]  /*08b0*/  MUFU.RCP R17, R17 ;  /* 0x0000001100117308 */ /* 0x000e620000001000 */
[----:B------:R-:W-:Y:S01]  /*08c0*/  FSETP.NEU.AND P0, PT, R13, +INF , PT ;  /* 0x7f8000000d00780b */ /* 0x000fe20003f0d000 */
[----:B------:R-:W-:Y:S01]  /*08d0*/  FADD R20, R20, -R12 ;  /* 0x8000000c14147221 */ /* 0x000fe20000000000 */
[----:B------:R-:W-:Y:S02]  /*08e0*/  FMUL.FTZ R9, R12, -0.3333333432674407959 ;  /* 0xbeaaaaab0c097820 */ /* 0x000fe40000410000 */
[----:B------:R-:W-:Y:S01]  /*08f0*/  ISETP.NE.OR P3, PT, R0, 0x42b17218, !P0 ;  /* 0x42b172180000780c */ /* 0x000fe20004765670 */
[----:B------:R-:W-:Y:S01]  /*0900*/  FADD R25, R25, R20 ;  /* 0x0000001419197221 */ /* 0x000fe20000000000 */
[----:B------:R-:W-:Y:S01]  /*0910*/  FADD R20, R24, R24 ;  /* 0x0000001818147221 */ /* 0x000fe20000000000 */
[----:B------:R-:W-:-:S06]  /*0920*/  FFMA.FTZ R14, R12, -0.3333333432674407959, -R9 ;  /* 0xbeaaaaab0c0e7823 */ /* 0x000fcc0000010809 */
[----:B------:R-:W-:Y:S01]  /*0930*/  @P0 FADD.FTZ R23, R23, -R0 ;  /* 0x8000000017170221 */ /* 0x000fe20000010000 */
[----:B---3--:R-:W-:Y:S01]  /*0940*/  IMAD.WIDE R2, R11, 0x4, R2 ;  /* 0x000000040b027825 */ /* 0x008fe200078e0202 */
[----:B------:R-:W-:-:S03]  /*0950*/  MOV R11, RZ ;  /* 0x000000ff000b7202 */ /* 0x000fc60000000f00 */
[----:B------:R-:W-:Y:S01]  /*0960*/  FFMA.FTZ R0, R25, -0.3333333432674407959, R14 ;  /* 0xbeaaaaab19007823 */ /* 0x000fe2000001000e */
[CC--:B-1----:R-:W-:Y:S01]  /*0970*/  FMUL R22, R17.reuse, R20.reuse ;  /* 0x0000001411167220 */ /* 0x0c2fe20000400000 */
[----:B------:R-:W-:Y:S02]  /*0980*/  FFMA R26, -R17, R20, R24 ;  /* 0x00000014111a7223 */ /* 0x000fe40000000118 */
[----:B------:R-:W-:Y:S01]  /*0990*/  FFMA.FTZ R12, RZ, R12, R0 ;  /* 0x0000000cff0c7223 */ /* 0x000fe20000010000 */
[----:B------:R1:W5:Y:S01]  /*09a0*/  @!P5 LDG.E R11, desc[UR4][R2.64] ;  /* 0x00000004020bd981 */ /* 0x000362000c1e1900 */
[----:B------:R-:W-:Y:S01]  /*09b0*/  FMUL R25, R22, R22 ;  /* 0x0000001616197220 */ /* 0x000fe20000400000 */
[----:B------:R-:W-:Y:S01]  /*09c0*/  FADD R27, R26, R26 ;  /* 0x0000001a1a1b7221 */ /* 0x000fe20000000000 */
[----:B------:R-:W-:Y:S02]  /*09d0*/  FADD.FTZ R14, R9, R12 ;  /* 0x0000000c090e7221 */ /* 0x000fe40000010000 */
[----:B------:R-:W-:Y:S01]  /*09e0*/  FFMA.FTZ R0, R25, R10, 0.01249298732727766037 ;  /* 0x3c4caf6319007423 */ /* 0x000fe2000001000a */
[----:B------:R-:W-:-:S02]  /*09f0*/  FFMA.FTZ R24, R24, -R22, R27 ;  /* 0x8000001618187223 */ /* 0x000fc4000001001b */
[----:B------:R-:W-:Y:S01]  /*0a00*/  ISETP.NE.AND P2, PT, R14, 0x42b17218, PT ;  /* 0x42b172180e00780c */ /* 0x000fe20003f45270 */
[----:B------:R-:W-:-:S04]  /*0a10*/  FFMA.FTZ R0, R25, R0, 0.083333469927310943604 ;  /* 0x3daaaabd19007423 */ /* 0x000fc80000010000 */
[----:B------:R-:W-:Y:S01]  /*0a20*/  FMUL.FTZ R25, R25, R0 ;  /* 0x0000000019197220 */ /* 0x000fe20000410000 */
[----:B------:R-:W-:-:S03]  /*0a30*/  FSEL R0, R14, 88.72283172607421875, P2 ;  /* 0x42b172170e007808 */ /* 0x000fc60001000000 */
[----:B------:R-:W-:Y:S02]  /*0a40*/  FMUL.FTZ R22, R22, R25 ;  /* 0x0000001916167220 */ /* 0x000fe40000410000 */
[----:B------:R-:W-:Y:S01]  /*0a50*/  FMUL.FTZ R25, R0, 1.4426950216293334961 ;  /* 0x3fb8aa3b00197820 */ /* 0x000fe20000410000 */
[----:B------:R-:W-:-:S03]  /*0a60*/  @P0 FADD.FTZ R26, R18, R23 ;  /* 0x00000017121a0221 */ /* 0x000fc60000010000 */
[----:B------:R2:W3:Y:S01]  /*0a70*/  FRND.TRUNC R23, R25 ;  /* 0x0000001900177307 */ /* 0x0004e2000020d000 */
[C---:B------:R-:W-:Y:S01]  /*0a80*/  FFMA R18, R17.reuse, R20, R22 ;  /* 0x0000001411127223 */ /* 0x040fe20000000016 */
[----:B------:R-:W-:Y:S01]  /*0a90*/  FFMA R27, R16, -R15, 1 ;  /* 0x3f800000101b7423 */ /* 0x000fe2000000080f */
[C---:B------:R-:W-:Y:S01]  /*0aa0*/  FMUL.FTZ R24, R17.reuse, R24 ;  /* 0x0000001811187220 */ /* 0x040fe20000410000 */
[----:B------:R-:W-:Y:S01]  /*0ab0*/  @!P3 FADD R26, R26, 7.62939453125e-06 ;  /* 0x370000001a1ab421 */ /* 0x000fe20000000000 */
[----:B------:R-:W-:Y:S02]  /*0ac0*/  FFMA R17, R17, R20, -R18 ;  /* 0x0000001411117223 */ /* 0x000fe40000000812 */
[----:B------:R-:W-:Y:S02]  /*0ad0*/  FSETP.GEU.AND P2, PT, R27, RZ, PT ;  /* 0x000000ff1b00720b */ /* 0x000fe40003f4e000 */
[----:B------:R-:W-:Y:S01]  /*0ae0*/  MOV R15, 0x7f800000 ;  /* 0x7f800000000f7802 */ /* 0x000fe20000000f00 */
[----:B------:R-:W-:Y:S01]  /*0af0*/  FADD R17, R22, R17 ;  /* 0x0000001116117221 */ /* 0x000fe20000000000 */
[----:B------:R-:W-:Y:S01]  /*0b00*/  @P0 FFMA.FTZ R15, R13, R26, R13 ;  /* 0x0000001a0d0f0223 */ /* 0x000fe2000001000d */
[----:B------:R-:W-:-:S02]  /*0b10*/  SHF.R.U32.HI R16, RZ, 0x17, R21 ;  /* 0x00000017ff107819 */ /* 0x000fc40000011615 */
[----:B------:R-:W-:Y:S01]  /*0b20*/  FSEL R13, R27, RZ, P2 ;  /* 0x000000ff1b0d7208 */ /* 0x000fe20001000000 */
[----:B--2---:R-:W-:Y:S01]  /*0b30*/  FADD R25, R24, R17 ;  /* 0x0000001118197221 */ /* 0x004fe20000000000 */
[----:B---3--:R-:W-:Y:S01]  /*0b40*/  FADD.FTZ R22, |R23|, -RZ ;  /* 0x800000ff17167221 */ /* 0x008fe20000010200 */
[----:B------:R-:W-:Y:S02]  /*0b50*/  I2FP.F32.U32 R16, R16 ;  /* 0x0000001000107245 */ /* 0x000fe40000201000 */
[----:B------:R-:W-:Y:S01]  /*0b60*/  FADD.FTZ R20, |R13|, -RZ ;  /* 0x800000ff0d147221 */ /* 0x000fe20000010200 */
[----:B------:R-:W-:Y:S01]  /*0b70*/  FADD R17, R18, R25 ;  /* 0x0000001912117221 */ /* 0x000fe20000000000 */
[----:B------:R-:W-:Y:S01]  /*0b80*/  FSETP.GT.AND P0, PT, R22, 126, PT ;  /* 0x42fc00001600780b */ /* 0x000fe20003f04000 */
[----:B------:R-:W-:Y:S01]  /*0b90*/  FADD R16, R16, -127 ;  /* 0xc2fe000010107421 */ /* 0x000fe20000000000 */
[----:B------:R-:W-:Y:S01]  /*0ba0*/  LOP3.LUT R22, R8, 0x80000000, R23, 0xb8, !PT ;  /* 0x8000000008167812 */ /* 0x000fe200078eb817 */
[----:B------:R-:W-:Y:S01]  /*0bb0*/  FADD R18, R18, -R17 ;  /* 0x8000001112127221 */ /* 0x000fe20000000000 */
[----:B------:R-:W-:Y:S01]  /*0bc0*/  LOP3.LUT R24, R20, 0x7fffff, RZ, 0xc0, !PT ;  /* 0x007fffff14187812 */ /* 0x000fe200078ec0ff */
[----:B------:R-:W-:Y:S01]  /*0bd0*/  @P1 FADD R16, R16, 1 ;  /* 0x3f80000010101421 */ /* 0x000fe20000000000 */
[----:B------:R-:W-:Y:S01]  /*0be0*/  FSEL R23, R22, R23, P0 ;  /* 0x0000001716177208 */ /* 0x000fe20000000000 */
[----:B------:R-:W-:Y:S01]  /*0bf0*/  FADD R18, R25, R18 ;  /* 0x0000001219127221 */ /* 0x000fe20000000000 */
[----:B------:R-:W-:Y:S01]  /*0c00*/  LOP3.LUT R22, R24, 0x3f800000, RZ, 0xfc, !PT ;  /* 0x3f80000018167812 */ /* 0x000fe200078efcff */
[----:B------:R-:W-:-:S02]  /*0c10*/  FMUL.FTZ R25, R16, 0.693145751953125 ;  /* 0x3f31720010197820 */ /* 0x000fc40000410000 */
[----:B------:R-:W-:Y:S01]  /*0c20*/  FFMA.FTZ R24, R23, -0.69314718246459960938, R0 ;  /* 0xbf31721817187823 */ /* 0x000fe20000010000 */
[----:B------:R-:W-:Y:S01]  /*0c30*/  FSETP.GT.AND P1, PT, R22, 1.4142135381698608398, PT ;  /* 0x3fb504f31600780b */ /* 0x000fe20003f24000 */
[----:B------:R-:W-:Y:S02]  /*0c40*/  FADD R0, R17, R25 ;  /* 0x0000001911007221 */ /* 0x000fe40000000000 */
[----:B------:R-:W-:Y:S02]  /*0c50*/  FFMA.FTZ R24, R23, 1.9046542121259335545e-09, R24 ;  /* 0x3102e30817187823 */ /* 0x000fe40000010018 */
[----:B------:R-:W-:Y:S02]  /*0c60*/  FADD R26, R25, -R0 ;  /* 0x80000000191a7221 */ /* 0x000fe40000000000 */
[----:B------:R-:W-:Y:S02]  /*0c70*/  FMUL R24, R24, 1.4426950216293334961 ;  /* 0x3fb8aa3b18187820 */ /* 0x000fe40000400000 */
[----:B------:R-:W-:-:S02]  /*0c80*/  FADD R25, R17, R26 ;  /* 0x0000001a11197221 */ /* 0x000fc40000000000 */
[----:B------:R-:W2:Y:S02]  /*0c90*/  MUFU.EX2 R17, R24 ;  /* 0x0000001800117308 */ /* 0x000ea40000000800 */
[----:B------:R-:W-:Y:S01]  /*0ca0*/  @P1 FMUL R22, R22, 0.5 ;  /* 0x3f00000016161820 */ /* 0x000fe20000400000 */
[----:B------:R-:W-:Y:S01]  /*0cb0*/  FADD R18, R18, R25 ;  /* 0x0000001912127221 */ /* 0x000fe20000000000 */
[----:B------:R-:W-:Y:S01]  /*0cc0*/  FMUL.FTZ R25, R16, 1.428606765330187045e-06 ;  /* 0x35bfbe8e10197820 */ /* 0x000fe20000410000 */
[----:B------:R-:W-:Y:S01]  /*0cd0*/  FADD R23, R23, 12583039 ;  /* 0x4b40007f17177421 */ /* 0x000fe20000000000 */
[----:B------:R-:W-:Y:S02]  /*0ce0*/  FADD R26, R22, 1 ;  /* 0x3f800000161a7421 */ /* 0x000fe40000000000 */
[----:B------:R-:W-:Y:S02]  /*0cf0*/  FADD R25, R25, R18 ;  /* 0x0000001219197221 */ /* 0x000fe40000000000 */
[----:B------:R-:W3:Y:S01]  /*0d00*/  MUFU.RCP R18, R26 ;  /* 0x0000001a00127308 */ /* 0x000ee20000001000 */
[----:B------:R-:W-:Y:S01]  /*0d10*/  SHF.L.U32 R16, R23, 0x17, RZ ;  /* 0x0000001717107819 */ /* 0x000fe200000006ff */
[----:B------:R-:W-:Y:S01]  /*0d20*/  FADD R23, R0, R25 ;  /* 0x0000001900177221 */ /* 0x000fe20000000000 */
[----:B------:R-:W-:-:S03]  /*0d30*/  FADD R29, R22, -1 ;  /* 0xbf800000161d7421 */ /* 0x000fc60000000000 */
[----:B--2---:R-:W-:Y:S01]  /*0d40*/  FMUL R17, R16, R17 ;  /* 0x0000001110117220 */ /* 0x004fe20000400000 */
[----:B------:R-:W-:Y:S01]  /*0d50*/  FADD R0, R0, -R23 ;  /* 0x8000001700007221 */ /* 0x000fe20000000000 */
[----:B------:R-:W-:Y:S01]  /*0d60*/  FMUL.FTZ R16, R23, -0.3333333432674407959 ;  /* 0xbeaaaaab17107820 */ /* 0x000fe20000410000 */
[----:B------:R-:W-:Y:S02]  /*0d70*/  FADD R27, R29, R29 ;  /* 0x0000001d1d1b7221 */ /* 0x000fe40000000000 */
[----:B------:R-:W-:Y:S01]  /*0d80*/  FADD R0, R25, R0 ;  /* 0x0000000019007221 */ /* 0x000fe20000000000 */
[----:B------:R-:W-:Y:S01]  /*0d90*/  FFMA.FTZ R25, R23, -0.3333333432674407959, -R16 ;  /* 0xbeaaaaab17197823 */ /* 0x000fe20000010810 */
[----:B---3--:R-:W-:-:S03]  /*0da0*/  FMUL R22, R18, R27 ;  /* 0x0000001b12167220 */ /* 0x008fc60000400000 */
[----:B------:R-:W-:Y:S01]  /*0db0*/  FFMA.FTZ R0, R0, -0.3333333432674407959, R25 ;  /* 0xbeaaaaab00007823 */ /* 0x000fe20000010019 */
[----:B------:R-:W-:-:S03]  /*0dc0*/  FMUL R24, R22, R22 ;  /* 0x0000001616187220 */ /* 0x000fc60000400000 */
[----:B------:R-:W-:Y:S01]  /*0dd0*/  FFMA.FTZ R23, RZ, R23, R0 ;  /* 0x00000017ff177223 */ /* 0x000fe20000010000 */
[----:B------:R-:W-:-:S03]  /*0de0*/  FFMA.FTZ R10, R24, R10, 0.01249298732727766037 ;  /* 0x3c4caf63180a7423 */ /* 0x000fc6000001000a */
[----:B------:R-:W-:Y:S01]  /*0df0*/  FADD.FTZ R25, R16, R23 ;  /* 0x0000001710197221 */ /* 0x000fe20000010000 */
[----:B------:R-:W-:-:S04]  /*0e00*/  FFMA.FTZ R10, R24, R10, 0.083333469927310943604 ;  /* 0x3daaaabd180a7423 */ /* 0x000fc8000001000a */
[----:B------:R-:W-:Y:S01]  /*0e10*/  ISETP.NE.AND P0, PT, R25, 0x42b17218, PT ;  /* 0x42b172181900780c */ /* 0x000fe20003f05270 */
[----:B------:R-:W-:-:S03]  /*0e20*/  FMUL.FTZ R24, R24, R10 ;  /* 0x0000000a18187220 */ /* 0x000fc60000410000 */
[----:B------:R-:W-:-:S05]  /*0e30*/  FSEL R10, R25, 88.72283172607421875, P0 ;  /* 0x42b17217190a7808 */ /* 0x000fca0000000000 */
[----:B------:R-:W-:Y:S01]  /*0e40*/  FMUL.FTZ R0, R10, 1.4426950216293334961 ;  /* 0x3fb8aa3b0a007820 */ /* 0x000fe20000410000 */
[----:B------:R-:W-:-:S05]  /*0e50*/  FFMA R26, -R18, R27, R29 ;  /* 0x0000001b121a7223 */ /* 0x000fca000000011d */
[----:B------:R-:W2:Y:S01]  /*0e60*/  FRND.TRUNC R0, R0 ;  /* 0x0000000000007307 */ /* 0x000ea2000020d000 */
[----:B------:R-:W-:Y:S01]  /*0e70*/  FADD R28, R26, R26 ;  /* 0x0000001a1a1c7221 */ /* 0x000fe20000000000 */
[----:B------:R-:W-:-:S03]  /*0e80*/  FMUL.FTZ R26, R22, R24 ;  /* 0x00000018161a7220 */ /* 0x000fc60000410000 */
[----:B------:R-:W-:Y:S01]  /*0e90*/  FFMA.FTZ R29, R29, -R22, R28 ;  /* 0x800000161d1d7223 */ /* 0x000fe2000001001c */
[----:B------:R-:W-:-:S03]  /*0ea0*/  FFMA R24, R18, R27, R26 ;  /* 0x0000001b12187223 */ /* 0x000fc6000000001a */
[C---:B------:R-:W-:Y:S01]  /*0eb0*/  FMUL.FTZ R22, R18.reuse, R29 ;  /* 0x0000001d12167220 */ /* 0x040fe20000410000 */
[----:B------:R-:W-:Y:S01]  /*0ec0*/  FFMA R27, R18, R27, -R24 ;  /* 0x0000001b121b7223 */ /* 0x000fe20000000818 */
[----:B--2---:R-:W-:-:S03]  /*0ed0*/  FADD.FTZ R18, |R0|, -RZ ;  /* 0x800000ff00127221 */ /* 0x004fc60000010200 */
[----:B------:R-:W-:Y:S01]  /*0ee0*/  FADD R27, R26, R27 ;  /* 0x0000001b1a1b7221 */ /* 0x000fe20000000000 */
[----:B------:R-:W-:Y:S02]  /*0ef0*/  LOP3.LUT R29, R8, 0x80000000, R0, 0xb8, !PT ;  /* 0x80000000081d7812 */ /* 0x000fe400078eb800 */
[----:B------:R-:W-:Y:S01]  /*0f00*/  FSETP.GT.AND P0, PT, R18, 126, PT ;  /* 0x42fc00001200780b */ /* 0x000fe20003f04000 */
[----:B------:R-:W-:-:S03]  /*0f10*/  FADD R27, R22, R27 ;  /* 0x0000001b161b7221 */ /* 0x000fc60000000000 */
[----:B------:R-:W-:Y:S02]  /*0f20*/  FSEL R22, R29, R0, P0 ;  /* 0x000000001d167208 */ /* 0x000fe40000000000 */
[----:B------:R-:W-:-:S04]  /*0f30*/  SHF.R.U32.HI R0, RZ, 0x17, R20 ;  /* 0x00000017ff007819 */ /* 0x000fc80000011614 */
[----:B------:R-:W-:-:S05]  /*0f40*/  I2FP.F32.U32 R0, R0 ;  /* 0x0000000000007245 */ /* 0x000fca0000201000 */
[----:B------:R-:W-:-:S04]  /*0f50*/  FADD R0, R0, -127 ;  /* 0xc2fe000000007421 */ /* 0x000fc80000000000 */
[----:B------:R-:W-:Y:S01]  /*0f60*/  @P1 FADD R0, R0, 1 ;  /* 0x3f80000000001421 */ /* 0x000fe20000000000 */
[----:B------:R-:W-:-:S03]  /*0f70*/  FADD R29, R24, R27 ;  /* 0x0000001b181d7221 */ /* 0x000fc60000000000 */
[----:B------:R-:W-:-:S04]  /*0f80*/  FMUL.FTZ R26, R0, 0.693145751953125 ;  /* 0x3f317200001a7820 */ /* 0x000fc80000410000 */
[----:B------:R-:W-:Y:S01]  /*0f90*/  FADD R18, R29, R26 ;  /* 0x0000001a1d127221 */ /* 0x000fe20000000000 */
[----:B------:R-:W-:-:S03]  /*0fa0*/  FADD R24, R24, -R29 ;  /* 0x8000001d18187221 */ /* 0x000fc60000000000 */
[----:B------:R-:W-:Y:S01]  /*0fb0*/  FADD R26, R26, -R18 ;  /* 0x800000121a1a7221 */ /* 0x000fe20000000000 */
[----:B------:R-:W-:-:S03]  /*0fc0*/  FADD R24, R27, R24 ;  /* 0x000000181b187221 */ /* 0x000fc60000000000 */
[----:B------:R-:W-:Y:S01]  /*0fd0*/  FADD R29, R29, R26 ;  /* 0x0000001a1d1d7221 */ /* 0x000fe20000000000 */
[----:B------:R-:W-:-:S03]  /*0fe0*/  FMUL.FTZ R0, R0, 1.428606765330187045e-06 ;  /* 0x35bfbe8e00007820 */ /* 0x000fc60000410000 */
[----:B------:R-:W-:-:S04]  /*0ff0*/  FADD R29, R24, R29 ;  /* 0x0000001d181d7221 */ /* 0x000fc80000000000 */
[----:B------:R-:W-:-:S04]  /*1000*/  FADD R27, R0, R29 ;  /* 0x0000001d001b7221 */ /* 0x000fc80000000000 */
[----:B------:R-:W-:-:S04]  /*1010*/  FADD R29, R18, R27 ;  /* 0x0000001b121d7221 */ /* 0x000fc80000000000 */
[----:B------:R-:W-:-:S04]  /*1020*/  FADD R18, R18, -R29 ;  /* 0x8000001d12127221 */ /* 0x000fc80000000000 */
[----:B------:R-:W-:Y:S01]  /*1030*/  FADD R0, R27, R18 ;  /* 0x000000121b007221 */ /* 0x000fe20000000000 */
[----:B------:R-:W-:-:S04]  /*1040*/  FMUL.FTZ R18, R29, -0.3333333432674407959 ;  /* 0xbeaaaaab1d127820 */ /* 0x000fc80000410000 */
[----:B------:R-:W-:-:S04]  /*1050*/  FFMA.FTZ R27, R29, -0.3333333432674407959, -R18 ;  /* 0xbeaaaaab1d1b7823 */ /* 0x000fc80000010812 */
[----:B------:R-:W-:Y:S01]  /*1060*/  FFMA.FTZ R0, R0, -0.3333333432674407959, R27 ;  /* 0xbeaaaaab00007823 */ /* 0x000fe2000001001b */
[----:B------:R-:W-:-:S03]  /*1070*/  FSETP.NEU.AND P1, PT, R17, +INF , PT ;  /* 0x7f8000001100780b */ /* 0x000fc60003f2d000 */
[----:B------:R-:W-:-:S04]  /*1080*/  FFMA.FTZ R29, RZ, R29, R0 ;  /* 0x0000001dff1d7223 */ /* 0x000fc80000010000 */
[----:B------:R-:W-:-:S05]  /*1090*/  FADD.FTZ R27, R18, R29 ;  /* 0x0000001d121b7221 */ /* 0x000fca0000010000 */
[----:B------:R-:W-:Y:S01]  /*10a0*/  ISETP.NE.AND P0, PT, R27, 0x42b17218, PT ;  /* 0x42b172181b00780c */ /* 0x000fe20003f05270 */
[----:B------:R-:W-:Y:S01]  /*10b0*/  @P1 FADD.FTZ R9, R9, -R14 ;  /* 0x8000000e09091221 */ /* 0x000fe20000010000 */
[----:B------:R-:W-:Y:S02]  /*10c0*/  ISETP.NE.OR P4, PT, R14, 0x42b17218, !P1 ;  /* 0x42b172180e00780c */ /* 0x000fe40004f85670 */
[----:B------:R-:W-:Y:S01]  /*10d0*/  FSEL R0, R27, 88.72283172607421875, P0 ;  /* 0x42b172171b007808 */ /* 0x000fe20000000000 */
[----:B------:R-:W-:-:S04]  /*10e0*/  FFMA.FTZ R14, R22, -0.69314718246459960938, R10 ;  /* 0xbf317218160e7823 */ /* 0x000fc8000001000a */
[----:B------:R-:W-:Y:S01]  /*10f0*/  FMUL.FTZ R24, R0, 1.4426950216293334961 ;  /* 0x3fb8aa3b00187820 */ /* 0x000fe20000410000 */
[----:B------:R-:W-:-:S03]  /*1100*/  FFMA.FTZ R14, R22, 1.9046542121259335545e-09, R14 ;  /* 0x3102e308160e7823 */ /* 0x000fc6000001000e */
[----:B------:R-:W2:Y:S01]  /*1110*/  FRND.TRUNC R10, R24 ;  /* 0x00000018000a7307 */ /* 0x000ea2000020d000 */
[----:B------:R-:W-:Y:S01]  /*1120*/  FMUL R14, R14, 1.4426950216293334961 ;  /* 0x3fb8aa3b0e0e7820 */ /* 0x000fe20000400000 */
[----:B------:R-:W-:-:S06]  /*1130*/  FADD R22, R22, 12583039 ;  /* 0x4b40007f16167421 */ /* 0x000fcc0000000000 */
[----:B------:R-:W3:Y:S01]  /*1140*/  MUFU.EX2 R14, R14 ;  /* 0x0000000e000e7308 */ /* 0x000ee20000000800 */
[----:B------:R-:W-:Y:S01]  /*1150*/  SHF.L.U32 R22, R22, 0x17, RZ ;  /* 0x0000001716167819 */ /* 0x000fe200000006ff */
[----:B--2---:R-:W-:-:S05]  /*1160*/  FADD.FTZ R26, |R10|, -RZ ;  /* 0x800000ff0a1a7221 */ /* 0x004fca0000010200 */
[----:B------:R-:W-:Y:S02]  /*1170*/  FSETP.GT.AND P0, PT, R26, 126, PT ;  /* 0x42fc00001a00780b */ /* 0x000fe40003f04000 */
[----:B------:R-:W-:Y:S01]  /*1180*/  LOP3.LUT R26, R8, 0x80000000, R10, 0xb8, !PT ;  /* 0x80000000081a7812 */ /* 0x000fe200078eb80a */
[----:B---3--:R-:W-:Y:S01]  /*1190*/  FMUL R8, R22, R14 ;  /* 0x0000000e16087220 */ /* 0x008fe20000400000 */
[----:B------:R-:W-:Y:S02]  /*11a0*/  HFMA2.MMA R22, -RZ, RZ, 2, 0 ;  /* 0x40000000ff167435 */ /* 0x000fe400000001ff */
[----:B------:R-:W-:Y:S01]  /*11b0*/  FSEL R10, R26, R10, P0 ;  /* 0x0000000a1a0a7208 */ /* 0x000fe20000000000 */
[----:B------:R-:W-:-:S04]  /*11c0*/  @P1 FADD.FTZ R12, R12, R9 ;  /* 0x000000090c0c1221 */ /* 0x000fc80000010000 */
[----:B------:R-:W-:-:S03]  /*11d0*/  FFMA.FTZ R9, R10, -0.69314718246459960938, R0 ;  /* 0xbf3172180a097823 */ /* 0x000fc60000010000 */
[----:B------:R-:W-:Y:S01]  /*11e0*/  FFMA R0, -RZ, -R22, -0.3333333432674407959 ;  /* 0xbeaaaaabff007423 */ /* 0x000fe20000000916 */
[----:B------:R-:W-:Y:S01]  /*11f0*/  FFMA.FTZ R14, R10, 1.9046542121259335545e-09, R9 ;  /* 0x3102e3080a0e7823 */ /* 0x000fe20000010009 */
[----:B------:R-:W-:Y:S02]  /*1200*/  @!P4 FADD R12, R12, 7.62939453125e-06 ;  /* 0x370000000c0cc421 */ /* 0x000fe40000000000 */
[----:B------:R-:W-:Y:S01]  /*1210*/  FADD.FTZ R9, |R0|, -RZ ;  /* 0x800000ff00097221 */ /* 0x000fe20000010200 */
[----:B------:R-:W-:Y:S01]  /*1220*/  FMUL R22, R14, 1.4426950216293334961 ;  /* 0x3fb8aa3b0e167820 */ /* 0x000fe20000400000 */
[----:B------:R-:W-:Y:S02]  /*1230*/  FSETP.NEU.AND P3, PT, R6, RZ, PT ;  /* 0x000000ff0600720b */ /* 0x000fe40003f6d000 */
[----:B------:R-:W-:Y:S02]  /*1240*/  FSETP.NEU.AND P2, PT, R4, RZ, PT ;  /* 0x000000ff0400720b */ /* 0x000fe40003f4d000 */
[----:B------:R-:W-:Y:S01]  /*1250*/  MOV R0, 0x7f800000 ;  /* 0x7f80000000007802 */ /* 0x000fe20000000f00 */
[----:B------:R-:W-:Y:S01]  /*1260*/  @P1 FFMA.FTZ R0, R17, R12, R17 ;  /* 0x0000000c11001223 */ /* 0x000fe20000010011 */
[----:B------:R-:W-:Y:S01]  /*1270*/  FSETP.NEU.AND P0, PT, R8, +INF , PT ;  /* 0x7f8000000800780b */ /* 0x000fe20003f0d000 */
[----:B------:R-:W-:Y:S01]  /*1280*/  FADD R17, R10, 12583039 ;  /* 0x4b40007f0a117421 */ /* 0x000fe20000000000 */
[----:B------:R-:W-:Y:S01]  /*1290*/  FSETP.NEU.AND P4, PT, R9, 1, PT ;  /* 0x3f8000000900780b */ /* 0x000fe20003f8d000 */
[----:B------:R-:W-:Y:S01]  /*12a0*/  FADD R10, R5, 0.3333333432674407959 ;  /* 0x3eaaaaab050a7421 */ /* 0x000fe20000000000 */
[----:B------:R-:W2:Y:S01]  /*12b0*/  MUFU.EX2 R9, R22 ;  /* 0x0000001600097308 */ /* 0x000ea20000000800 */
[----:B------:R-:W-:-:S03]  /*12c0*/  ISETP.NE.OR P1, PT, R25, 0x42b17218, !P0 ;  /* 0x42b172181900780c */ /* 0x000fc60004725670 */
[----:B------:R-:W-:Y:S01]  /*12d0*/  ISETP.GE.AND P6, PT, R10, 0x7f800000, PT ;  /* 0x7f8000000a00780c */ /* 0x000fe20003fc6270 */
[----:B------:R-:W-:Y:S01]  /*12e0*/  @!P3 FADD R12, R6, R6 ;  /* 0x00000006060cb221 */ /* 0x000fe20000000000 */
[----:B------:R-:W-:Y:S01]  /*12f0*/  @!P2 FADD R14, R4, R4 ;  /* 0x00000004040ea221 */ /* 0x000fe20000000000 */
[----:B------:R-:W-:Y:S02]  /*1300*/  SHF.L.U32 R24, R17, 0x17, RZ ;  /* 0x0000001711187819 */ /* 0x000fe400000006ff */
[----:B------:R-:W-:Y:S01]  /*1310*/  @P0 FADD.FTZ R16, R16, -R25 ;  /* 0x8000001910100221 */ /* 0x000fe20000010000 */
[----:B------:R-:W-:Y:S02]  /*1320*/  @!P3 LOP3.LUT R12, R12, 0x7f800000, RZ, 0xfc, !PT ;  /* 0x7f8000000c0cb812 */ /* 0x000fe400078efcff */
[----:B------:R-:W-:Y:S01]  /*1330*/  @!P2 LOP3.LUT R14, R14, 0x7f800000, RZ, 0xfc, !PT ;  /* 0x7f8000000e0ea812 */ /* 0x000fe200078efcff */
[----:B------:R-:W-:Y:S01]  /*1340*/  @P0 FADD.FTZ R23, R23, R16 ;  /* 0x0000001017170221 */ /* 0x000fe20000010000 */
[----:B--2---:R-:W-:Y:S01]  /*1350*/  FMUL R10, R24, R9 ;  /* 0x00000009180a7220 */ /* 0x004fe20000400000 */
[----:B------:R-:W-:Y:S01]  /*1360*/  BSSY B0, `(.L_x_0) ;  /* 0x000000f000007945 */ /* 0x000fe20003800000 */
[----:B------:R-:W-:Y:S01]  /*1370*/  @!P3 FSEL R15, R12, +INF , !P4 ;  /* 0x7f8000000c0fb808 */ /* 0x000fe20006000000 */
[----:B------:R-:W-:Y:S01]  /*1380*/  @!P1 FADD R23, R23, 7.62939453125e-06 ;  /* 0x3700000017179421 */ /* 0x000fe20000000000 */
[----:B------:R-:W-:Y:S01]  /*1390*/  @!P2 FSEL R0, R14, +INF , !P4 ;  /* 0x7f8000000e00a808 */ /* 0x000fe20006000000 */
[----:B------:R-:W-:Y:S01]  /*13a0*/  FADD R12, R19, 0.3333333432674407959 ;  /* 0x3eaaaaab130c7421 */ /* 0x000fe20000000000 */
[----:B------:R-:W-:-:S02]  /*13b0*/  FSETP.NEU.AND P3, PT, R6, 1, PT ;  /* 0x3f8000000600780b */ /* 0x000fc40003f6d000 */
[----:B------:R-:W-:Y:S02]  /*13c0*/  FSETP.NEU.AND P2, PT, R7, RZ, PT ;  /* 0x000000ff0700720b */ /* 0x000fe40003f4d000 */
[----:B------:R-:W-:Y:S02]  /*13d0*/  FSETP.NEU.AND P1, PT, R10, +INF , PT ;  /* 0x7f8000000a00780b */ /* 0x000fe40003f2d000 */
[----:B------:R-:W-:Y:S01]  /*13e0*/  MOV R9, 0x7f800000 ;  /* 0x7f80000000097802 */ /* 0x000fe20000000f00 */
[----:B-1----:R-:W-:Y:S10]  /*13f0*/  @!P6 BRA `(.L_x_1) ;  /* 0x000000000014e947 */ /* 0x002ff40003800000 */
[----:B------:R-:W-:-:S13]  /*1400*/  FSETP.NAN.FTZ.AND P6, PT, |R6|, |R6|, PT ;  /* 0x400000060600720b */ /* 0x000fda0003fd8200 */
[----:B------:R-:W-:Y:S01]  /*1410*/  @P6 FADD R15, R6, -0.3333333432674407959 ;  /* 0xbeaaaaab060f6421 */ /* 0x000fe20000000000 */
[----:B------:R-:W-:Y:S06]  /*1420*/  @P6 BRA `(.L_x_1) ;  /* 0x0000000000086947 */ /* 0x000fec0003800000 */
[----:B------:R-:W-:-:S13]  /*1430*/  FSETP.NEU.AND P6, PT, R5, +INF , PT ;  /* 0x7f8000000500780b */ /* 0x000fda0003fcd000 */
[----:B------:R-:W-:-:S07]  /*1440*/  @!P6 MOV R15, RZ ;  /* 0x000000ff000fe202 */ /* 0x000fce0000000f00 */
.L_x_1:
[----:B------:R-:W-:Y:S05]  /*1450*/  BSYNC B0 ;  /* 0x0000000000007941 */ /* 0x000fea0003800000 */
.L_x_0:
[----:B------:R-:W-:Y:S01]  /*1460*/  ISETP.GE.AND P6, PT, R12, 0x7f800000, PT ;  /* 0x7f8000000c00780c */ /* 0x000fe20003fc6270 */
[----:B------:R-:W-:Y:S01]  /*1470*/  @!P2 FADD R5, R7, R7 ;  /* 0x000000070705a221 */ /* 0x000fe20000000000 */
[----:B------:R-:W-:Y:S01]  /*1480*/  BSSY B0, `(.L_x_2) ;  /* 0x000000c000007945 */ /* 0x000fe20003800000 */
[----:B------:R-:W-:Y:S01]  /*1490*/  @P0 FFMA.FTZ R9, R8, R23, R8 ;  /* 0x0000001708090223 */ /* 0x000fe20000010008 */
[----:B------:R-:W-:Y:S01]  /*14a0*/  ISETP.NE.OR P0, PT, R27, 0x42b17218, !P1 ;  /* 0x42b172181b00780c */ /* 0x000fe20004f05670 */
[----:B------:R-:W-:Y:S01]  /*14b0*/  @P1 FADD.FTZ R18, R18, -R27 ;  /* 0x8000001b12121221 */ /* 0x000fe20000010000 */
[----:B------:R-:W-:Y:S01]  /*14c0*/  FADD R6, R21, 0.3333333432674407959 ;  /* 0x3eaaaaab15067421 */ /* 0x000fe20000000000 */
[----:B------:R-:W-:-:S06]  /*14d0*/  @!P2 LOP3.LUT R5, R5, 0x7f800000, RZ, 0xfc, !PT ;  /* 0x7f8000000505a812 */ /* 0x000fcc00078efcff */
[----:B------:R-:W-:Y:S05]  /*14e0*/  @!P6 BRA `(.L_x_3) ;  /* 0x000000000014e947 */ /* 0x000fea0003800000 */
[----:B------:R-:W-:-:S13]  /*14f0*/  FSETP.NAN.FTZ.AND P6, PT, |R4|, |R4|, PT ;  /* 0x400000040400720b */ /* 0x000fda0003fd8200 */
[----:B------:R-:W-:Y:S01]  /*1500*/  @P6 FADD R0, R4, -0.3333333432674407959 ;  /* 0xbeaaaaab04006421 */ /* 0x000fe20000000000 */
[----:B------:R-:W-:Y:S06]  /*1510*/  @P6 BRA `(.L_x_3) ;  /* 0x0000000000086947 */ /* 0x000fec0003800000 */
[----:B------:R-:W-:-:S13]  /*1520*/  FSETP.NEU.AND P6, PT, R19, +INF , PT ;  /* 0x7f8000001300780b */ /* 0x000fda0003fcd000 */
[----:B------:R-:W-:-:S07]  /*1530*/  @!P6 MOV R0, RZ ;  /* 0x000000ff0000e202 */ /* 0x000fce0000000f00 */
.L_x_3:
[----:B------:R-:W-:Y:S05]  /*1540*/  BSYNC B0 ;  /* 0x0000000000007941 */ /* 0x000fea0003800000 */
.L_x_2:
[----:B------:R-:W-:Y:S01]  /*1550*/  @!P2 FSEL R9, R5, +INF , !P4 ;  /* 0x7f8000000509a808 */ /* 0x000fe20006000000 */
[----:B------:R-:W-:Y:S01]  /*1560*/  @P1 FADD.FTZ R29, R29, R18 ;  /* 0x000000121d1d1221 */ /* 0x000fe20000010000 */
[----:B------:R-:W-:Y:S01]  /*1570*/  ISETP.GE.AND P2, PT, R6, 0x7f800000, PT ;  /* 0x7f8000000600780c */ /* 0x000fe20003f46270 */
[----:B------:R-:W-:Y:S01]  /*1580*/  BSSY B0, `(.L_x_4) ;  /* 0x000000c000007945 */ /* 0x000fe20003800000 */
[----:B------:R-:W-:Y:S01]  /*1590*/  FSETP.NEU.AND P6, PT, R4, 1, PT ;  /* 0x3f8000000400780b */ /* 0x000fe20003fcd000 */
[----:B------:R-:W-:Y:S01]  /*15a0*/  @!P0 FADD R29, R29, 7.62939453125e-06 ;  /* 0x370000001d1d8421 */ /* 0x000fe20000000000 */
[----:B------:R-:W-:Y:S01]  /*15b0*/  FSETP.NEU.AND P0, PT, R13, RZ, PT ;  /* 0x000000ff0d00720b */ /* 0x000fe20003f0d000 */
[----:B------:R-:W-:Y:S01]  /*15c0*/  FADD R5, R20, 0.3333333432674407959 ;  /* 0x3eaaaaab14057421 */ /* 0x000fe20000000000 */
[----:B------:R-:W-:-:S07]  /*15d0*/  MOV R4, 0x7f800000 ;  /* 0x7f80000000047802 */ /* 0x000fce0000000f00 */
[----:B------:R-:W-:Y:S05]  /*15e0*/  @!P2 BRA `(.L_x_5) ;  /* 0x000000000014a947 */ /* 0x000fea0003800000 */
[----:B------:R-:W-:-:S13]  /*15f0*/  FSETP.NAN.FTZ.AND P2, PT, |R7|, |R7|, PT ;  /* 0x400000070700720b */ /* 0x000fda0003f58200 */
[----:B------:R-:W-:Y:S01]  /*1600*/  @P2 FADD R9, R7, -0.3333333432674407959 ;  /* 0xbeaaaaab07092421 */ /* 0x000fe20000000000 */
[----:B------:R-:W-:Y:S06]  /*1610*/  @P2 BRA `(.L_x_5) ;  /* 0x0000000000082947 */ /* 0x000fec0003800000 */
[----:B------:R-:W-:-:S13]  /*1620*/  FSETP.NEU.AND P2, PT, R21, +INF , PT ;  /* 0x7f8000001500780b */ /* 0x000fda0003f4d000 */
[----:B------:R-:W-:-:S07]  /*1630*/  @!P2 MOV R9, RZ ;  /* 0x000000ff0009a202 */ /* 0x000fce0000000f00 */
.L_x_5:
[----:B------:R-:W-:Y:S05]  /*1640*/  BSYNC B0 ;  /* 0x0000000000007941 */ /* 0x000fea0003800000 */
.L_x_4:
[----:B------:R-:W-:Y:S01]  /*1650*/  ISETP.GE.AND P2, PT, R5, 0x7f800000, PT ;  /* 0x7f8000000500780c */ /* 0x000fe20003f46270 */
[----:B------:R-:W-:Y:S01]  /*1660*/  @!P0 FADD R5, R13, R13 ;  /* 0x0000000d0d058221 */ /* 0x000fe20000000000 */
[----:B------:R-:W-:Y:S01]  /*1670*/  BSSY B0, `(.L_x_6) ;  /* 0x000000b000007945 */ /* 0x000fe20003800000 */
[----:B------:R-:W-:Y:S01]  /*1680*/  @P1 FFMA.FTZ R4, R10, R29, R10 ;  /* 0x0000001d0a041223 */ /* 0x000fe2000001000a */
[----:B------:R-:W-:Y:S02]  /*1690*/  FSETP.NEU.AND P1, PT, R7, 1, PT ;  /* 0x3f8000000700780b */ /* 0x000fe40003f2d000 */
[----:B------:R-:W-:-:S04]  /*16a0*/  @!P0 LOP3.LUT R5, R5, 0x7f800000, RZ, 0xfc, !PT ;  /* 0x7f80000005058812 */ /* 0x000fc800078efcff */
[----:B------:R-:W-:-:S03]  /*16b0*/  @!P0 FSEL R4, R5, +INF , !P4 ;  /* 0x7f80000005048808 */ /* 0x000fc60006000000 */
[----:B------:R-:W-:Y:S05]  /*16c0*/  @!P2 BRA `(.L_x_7) ;  /* 0x000000000014a947 */ /* 0x000fea0003800000 */
[----:B------:R-:W-:-:S13]  /*16d0*/  FSETP.NAN.FTZ.AND P0, PT, |R13|, |R13|, PT ;  /* 0x4000000d0d00720b */ /* 0x000fda0003f18200 */
[----:B------:R-:W-:Y:S01]  /*16e0*/  @P0 FADD R4, R13, -0.3333333432674407959 ;  /* 0xbeaaaaab0d040421 */ /* 0x000fe20000000000 */
[----:B------:R-:W-:Y:S06]  /*16f0*/  @P0 BRA `(.L_x_7) ;  /* 0x0000000000080947 */ /* 0x000fec0003800000 */
[----:B------:R-:W-:-:S13]  /*1700*/  FSETP.NEU.AND P0, PT, R20, +INF , PT ;  /* 0x7f8000001400780b */ /* 0x000fda0003f0d000 */
[----:B------:R-:W-:-:S07]  /*1710*/  @!P0 MOV R4, RZ ;  /* 0x000000ff00048202 */ /* 0x000fce0000000f00 */
.L_x_7:
[----:B------:R-:W-:Y:S05]  /*1720*/  BSYNC B0 ;  /* 0x0000000000007941 */ /* 0x000fea0003800000 */
.L_x_6:
[----:B------:R-:W-:Y:S02]  /*1730*/  FSEL R15, R15, 1, P3 ;  /* 0x3f8000000f0f7808 */ /* 0x000fe40001800000 */
[----:B------:R-:W-:Y:S02]  /*1740*/  FSEL R0, R0, 1, P6 ;  /* 0x3f80000000007808 */ /* 0x000fe40003000000 */
[----:B------:R-:W-:Y:S02]  /*1750*/  FSETP.NEU.AND P0, PT, R13, 1, PT ;  /* 0x3f8000000d00780b */ /* 0x000fe40003f0d000 */
[----:B------:R-:W-:Y:S01]  /*1760*/  FSEL R9, R9, 1, P1 ;  /* 0x3f80000009097808 */ /* 0x000fe20000800000 */
[----:B------:R-:W-:Y:S01]  /*1770*/  FADD R0, R15, R0 ;  /* 0x000000000f007221 */ /* 0x000fe20000000000 */
[----:B------:R-:W-:-:S03]  /*1780*/  FSEL R5, R4, 1, P0 ;  /* 0x3f80000004057808 */ /* 0x000fc60000000000 */
[----:B------:R-:W-:-:S04]  /*1790*/  FADD R0, R0, R9 ;  /* 0x0000000900007221 */ /* 0x000fc80000000000 */
[----:B------:R-:W-:Y:S01]  /*17a0*/  FADD R0, R0, R5 ;  /* 0x0000000500007221 */ /* 0x000fe20000000000 */
[----:B------:R-:W-:-:S04]  /*17b0*/  HFMA2.MMA R5, -RZ, RZ, 1.625, 0 ;  /* 0x3e800000ff057435 */ /* 0x000fc800000001ff */
[C---:B------:R-:W-:Y:S02]  /*17c0*/  FSETP.GT.AND P0, PT, |R0|.reuse, 8.50705917302346158658e+37, PT ;  /* 0x7e8000000000780b */ /* 0x040fe40003f04200 */
[----:B------:R-:W-:-:S04]  /*17d0*/  FSETP.GEU.AND P1, PT, |R0|, 1.175494350822287508e-38, PT ;  /* 0x008000000000780b */ /* 0x000fc80003f2e200 */
[----:B------:R-:W-:-:S07]  /*17e0*/  FSEL R5, R5, 1, P0 ;  /* 0x3f80000005057808 */ /* 0x000fce0000000000 */
[----:B------:R-:W-:Y:S02]  /*17f0*/  @P0 FMUL R0, R0, 0.25 ;  /* 0x3e80000000000820 */ /* 0x000fe40000400000 */
[----:B------:R-:W-:Y:S02]  /*1800*/  @!P1 FMUL R5, R5, 16777216 ;  /* 0x4b80000005059820 */ /* 0x000fe40000400000 */
[----:B------:R-:W-:-:S06]  /*1810*/  @!P1 FMUL R0, R0, 16777216 ;  /* 0x4b80000000009820 */ /* 0x000fcc0000400000 */
[----:B------:R-:W1:Y:S02]  /*1820*/  MUFU.RCP R0, R0 ;  /* 0x0000000000007308 */ /* 0x000e640000001000 */
[----:B-1----:R-:W-:-:S04]  /*1830*/  FMUL R5, R0, R5 ;  /* 0x0000000500057220 */ /* 0x002fc80000400000 */
[----:B------:R-:W-:-:S04]  /*1840*/  FMUL R4, R5, R5 ;  /* 0x0000000505047220 */ /* 0x000fc80000400000 */
[----:B------:R-:W-:-:S04]  /*1850*/  FMUL R4, R5, R4 ;  /* 0x0000000405047220 */ /* 0x000fc80000400000 */
[----:B-----5:R-:W-:Y:S01]  /*1860*/  FMUL R11, R4, R11 ;  /* 0x0000000b040b7220 */ /* 0x020fe20000400000 */
[----:B------:R-:W-:Y:S06]  /*1870*/  @P5 EXIT ;  /* 0x000000000000594d */ /* 0x000fec0003800000 */
[----:B------:R-:W-:Y:S01]  /*1880*/  STG.E desc[UR4][R2.64], R11 ;  /* 0x0000000b02007986 */ /* 0x000fe2000c101904 */
[----:B------:R-:W-:Y:S05]  /*1890*/  EXIT ;  /* 0x000000000000794d */ /* 0x000fea0003800000 */
.L_x_8:
[----:B------:R-:W-:-:S00]  /*18a0*/  BRA `(.L_x_8) ;  /* 0xfffffffc00fc7947 */ /* 0x000fc0000383ffff */
[----:B------:R-:W-:-:S00]  /*18b0*/  NOP ;  /* 0x0000000000007918 */ /* 0x000fc00000000000 */
        /* <DEDUP_REMOVED lines=12> */
.L_x_9:


//--------------------- .nv.global.init           --------------------------
	.section	.nv.global.init,"aw",@progbits
.nv.global.init:
	.type		_$_str,@object
	.size		_$_str,(.L_0 - _$_str)
_$_str:
        /*0000*/ 	.byte	0x5f, 0x5f, 0x43, 0x55, 0x44, 0x41, 0x5f, 0x46, 0x54, 0x5a, 0x00
.L_0:


//--------------------- .nv.constant0.triton_poi_fused_add_mul_pow_relu_sum_3 --------------------------
	.section	.nv.constant0.triton_poi_fused_add_mul_pow_relu_sum_3,"a",@progbits
	.sectionflags	@""
	.align	4
.nv.constant0.triton_poi_fused_add_mul_pow_relu_sum_3:
	.zero		548
